//
// Generated by NVIDIA NVVM Compiler
//
// Compiler Build ID: CL-36424714
// Cuda compilation tools, release 13.0, V13.0.88
// Based on NVVM 20.0.0
//

.version 9.0
.target sm_100
.address_size 64

	// .globl	_Z9addKernelPiS_

.visible .entry _Z9addKernelPiS_(
	.param .u64 .ptr .align 1 _Z9addKernelPiS__param_0,
	.param .u64 .ptr .align 1 _Z9addKernelPiS__param_1
)
{
	.reg .b32 	%r<5>;
	.reg .b64 	%rd<8>;

	ld.param.u64 	%rd1, [_Z9addKernelPiS__param_0];
	ld.param.u64 	%rd2, [_Z9addKernelPiS__param_1];
	cvta.to.global.u64 	%rd3, %rd1;
	cvta.to.global.u64 	%rd4, %rd2;
	mov.u32 	%r1, %tid.x;
	mul.wide.u32 	%rd5, %r1, 4;
	add.s64 	%rd6, %rd4, %rd5;
	ld.global.u32 	%r2, [%rd6];
	add.s64 	%rd7, %rd3, %rd5;
	ld.global.u32 	%r3, [%rd7];
	add.s32 	%r4, %r3, %r2;
	st.global.u32 	[%rd7], %r4;
	ret;

}
	// .globl	_Z13invertirArrayPiS_j
.visible .entry _Z13invertirArrayPiS_j(
	.param .u64 .ptr .align 1 _Z13invertirArrayPiS_j_param_0,
	.param .u64 .ptr .align 1 _Z13invertirArrayPiS_j_param_1,
	.param .u32 _Z13invertirArrayPiS_j_param_2
)
{
	.reg .pred 	%p<10>;
	.reg .b32 	%r<107>;
	.reg .b64 	%rd<91>;

	ld.param.u64 	%rd3, [_Z13invertirArrayPiS_j_param_0];
	ld.param.u64 	%rd4, [_Z13invertirArrayPiS_j_param_1];
	ld.param.u32 	%r28, [_Z13invertirArrayPiS_j_param_2];
	cvta.to.global.u64 	%rd1, %rd3;
	cvta.to.global.u64 	%rd2, %rd4;
	add.s32 	%r98, %r28, -1;
	setp.lt.s32 	%p1, %r98, 0;
	@%p1 bra 	$L__BB1_13;
	and.b32  	%r2, %r28, 15;
	setp.lt.u32 	%p2, %r98, 15;
	mov.u32 	%r99, %r28;
	@%p2 bra 	$L__BB1_4;
	and.b32  	%r3, %r28, -16;
	mov.b32 	%r97, 0;
	mov.u32 	%r99, %r28;
$L__BB1_3:
	.pragma "nounroll";
	mul.wide.u32 	%rd5, %r98, 4;
	add.s64 	%rd6, %rd2, %rd5;
	ld.global.u32 	%r30, [%rd6];
	sub.s32 	%r31, %r28, %r99;
	mul.wide.u32 	%rd7, %r31, 4;
	add.s64 	%rd8, %rd1, %rd7;
	st.global.u32 	[%rd8], %r30;
	add.s32 	%r32, %r98, -1;
	mul.wide.u32 	%rd9, %r32, 4;
	add.s64 	%rd10, %rd2, %rd9;
	ld.global.u32 	%r33, [%rd10];
	st.global.u32 	[%rd8+4], %r33;
	add.s32 	%r34, %r98, -2;
	mul.wide.u32 	%rd11, %r34, 4;
	add.s64 	%rd12, %rd2, %rd11;
	ld.global.u32 	%r35, [%rd12];
	st.global.u32 	[%rd8+8], %r35;
	add.s32 	%r36, %r98, -3;
	mul.wide.u32 	%rd13, %r36, 4;
	add.s64 	%rd14, %rd2, %rd13;
	ld.global.u32 	%r37, [%rd14];
	st.global.u32 	[%rd8+12], %r37;
	add.s32 	%r38, %r98, -4;
	mul.wide.u32 	%rd15, %r38, 4;
	add.s64 	%rd16, %rd2, %rd15;
	ld.global.u32 	%r39, [%rd16];
	st.global.u32 	[%rd8+16], %r39;
	add.s32 	%r40, %r98, -5;
	mul.wide.u32 	%rd17, %r40, 4;
	add.s64 	%rd18, %rd2, %rd17;
	ld.global.u32 	%r41, [%rd18];
	st.global.u32 	[%rd8+20], %r41;
	add.s32 	%r42, %r98, -6;
	mul.wide.u32 	%rd19, %r42, 4;
	add.s64 	%rd20, %rd2, %rd19;
	ld.global.u32 	%r43, [%rd20];
	st.global.u32 	[%rd8+24], %r43;
	add.s32 	%r44, %r98, -7;
	mul.wide.u32 	%rd21, %r44, 4;
	add.s64 	%rd22, %rd2, %rd21;
	ld.global.u32 	%r45, [%rd22];
	st.global.u32 	[%rd8+28], %r45;
	add.s32 	%r46, %r98, -8;
	mul.wide.u32 	%rd23, %r46, 4;
	add.s64 	%rd24, %rd2, %rd23;
	ld.global.u32 	%r47, [%rd24];
	st.global.u32 	[%rd8+32], %r47;
	add.s32 	%r48, %r98, -9;
	mul.wide.u32 	%rd25, %r48, 4;
	add.s64 	%rd26, %rd2, %rd25;
	ld.global.u32 	%r49, [%rd26];
	st.global.u32 	[%rd8+36], %r49;
	add.s32 	%r50, %r98, -10;
	mul.wide.u32 	%rd27, %r50, 4;
	add.s64 	%rd28, %rd2, %rd27;
	ld.global.u32 	%r51, [%rd28];
	st.global.u32 	[%rd8+40], %r51;
	add.s32 	%r52, %r98, -11;
	mul.wide.u32 	%rd29, %r52, 4;
	add.s64 	%rd30, %rd2, %rd29;
	ld.global.u32 	%r53, [%rd30];
	st.global.u32 	[%rd8+44], %r53;
	add.s32 	%r54, %r98, -12;
	mul.wide.u32 	%rd31, %r54, 4;
	add.s64 	%rd32, %rd2, %rd31;
	ld.global.u32 	%r55, [%rd32];
	st.global.u32 	[%rd8+48], %r55;
	add.s32 	%r56, %r98, -13;
	mul.wide.u32 	%rd33, %r56, 4;
	add.s64 	%rd34, %rd2, %rd33;
	ld.global.u32 	%r57, [%rd34];
	st.global.u32 	[%rd8+52], %r57;
	add.s32 	%r58, %r98, -14;
	mul.wide.u32 	%rd35, %r58, 4;
	add.s64 	%rd36, %rd2, %rd35;
	ld.global.u32 	%r59, [%rd36];
	st.global.u32 	[%rd8+56], %r59;
	add.s32 	%r99, %r98, -15;
	mul.wide.u32 	%rd37, %r99, 4;
	add.s64 	%rd38, %rd2, %rd37;
	ld.global.u32 	%r60, [%rd38];
	st.global.u32 	[%rd8+60], %r60;
	add.s32 	%r98, %r98, -16;
	add.s32 	%r97, %r97, 16;
	setp.ne.s32 	%p3, %r97, %r3;
	@%p3 bra 	$L__BB1_3;
$L__BB1_4:
	setp.eq.s32 	%p4, %r2, 0;
	@%p4 bra 	$L__BB1_13;
	and.b32  	%r12, %r28, 7;
	setp.lt.u32 	%p5, %r2, 8;
	@%p5 bra 	$L__BB1_7;
	mul.wide.u32 	%rd39, %r98, 4;
	add.s64 	%rd40, %rd2, %rd39;
	ld.global.u32 	%r61, [%rd40];
	sub.s32 	%r62, %r28, %r99;
	mul.wide.u32 	%rd41, %r62, 4;
	add.s64 	%rd42, %rd1, %rd41;
	st.global.u32 	[%rd42], %r61;
	add.s32 	%r63, %r98, -1;
	mul.wide.u32 	%rd43, %r63, 4;
	add.s64 	%rd44, %rd2, %rd43;
	ld.global.u32 	%r64, [%rd44];
	sub.s32 	%r65, %r28, %r98;
	mul.wide.u32 	%rd45, %r65, 4;
	add.s64 	%rd46, %rd1, %rd45;
	st.global.u32 	[%rd46], %r64;
	add.s32 	%r66, %r98, -2;
	mul.wide.u32 	%rd47, %r66, 4;
	add.s64 	%rd48, %rd2, %rd47;
	ld.global.u32 	%r67, [%rd48];
	sub.s32 	%r68, %r28, %r63;
	mul.wide.u32 	%rd49, %r68, 4;
	add.s64 	%rd50, %rd1, %rd49;
	st.global.u32 	[%rd50], %r67;
	add.s32 	%r69, %r98, -3;
	mul.wide.u32 	%rd51, %r69, 4;
	add.s64 	%rd52, %rd2, %rd51;
	ld.global.u32 	%r70, [%rd52];
	sub.s32 	%r71, %r28, %r66;
	mul.wide.u32 	%rd53, %r71, 4;
	add.s64 	%rd54, %rd1, %rd53;
	st.global.u32 	[%rd54], %r70;
	add.s32 	%r72, %r98, -4;
	mul.wide.u32 	%rd55, %r72, 4;
	add.s64 	%rd56, %rd2, %rd55;
	ld.global.u32 	%r73, [%rd56];
	sub.s32 	%r74, %r28, %r69;
	mul.wide.u32 	%rd57, %r74, 4;
	add.s64 	%rd58, %rd1, %rd57;
	st.global.u32 	[%rd58], %r73;
	add.s32 	%r75, %r98, -5;
	mul.wide.u32 	%rd59, %r75, 4;
	add.s64 	%rd60, %rd2, %rd59;
	ld.global.u32 	%r76, [%rd60];
	sub.s32 	%r77, %r28, %r72;
	mul.wide.u32 	%rd61, %r77, 4;
	add.s64 	%rd62, %rd1, %rd61;
	st.global.u32 	[%rd62], %r76;
	add.s32 	%r78, %r98, -6;
	mul.wide.u32 	%rd63, %r78, 4;
	add.s64 	%rd64, %rd2, %rd63;
	ld.global.u32 	%r79, [%rd64];
	sub.s32 	%r80, %r28, %r75;
	mul.wide.u32 	%rd65, %r80, 4;
	add.s64 	%rd66, %rd1, %rd65;
	st.global.u32 	[%rd66], %r79;
	add.s32 	%r99, %r98, -7;
	mul.wide.u32 	%rd67, %r99, 4;
	add.s64 	%rd68, %rd2, %rd67;
	ld.global.u32 	%r81, [%rd68];
	sub.s32 	%r82, %r28, %r78;
	mul.wide.u32 	%rd69, %r82, 4;
	add.s64 	%rd70, %rd1, %rd69;
	st.global.u32 	[%rd70], %r81;
	add.s32 	%r98, %r98, -8;
$L__BB1_7:
	setp.eq.s32 	%p6, %r12, 0;
	@%p6 bra 	$L__BB1_13;
	and.b32  	%r17, %r28, 3;
	setp.lt.u32 	%p7, %r12, 4;
	@%p7 bra 	$L__BB1_10;
	mul.wide.u32 	%rd71, %r98, 4;
	add.s64 	%rd72, %rd2, %rd71;
	ld.global.u32 	%r83, [%rd72];
	sub.s32 	%r84, %r28, %r99;
	mul.wide.u32 	%rd73, %r84, 4;
	add.s64 	%rd74, %rd1, %rd73;
	st.global.u32 	[%rd74], %r83;
	add.s32 	%r85, %r98, -1;
	mul.wide.u32 	%rd75, %r85, 4;
	add.s64 	%rd76, %rd2, %rd75;
	ld.global.u32 	%r86, [%rd76];
	sub.s32 	%r87, %r28, %r98;
	mul.wide.u32 	%rd77, %r87, 4;
	add.s64 	%rd78, %rd1, %rd77;
	st.global.u32 	[%rd78], %r86;
	add.s32 	%r88, %r98, -2;
	mul.wide.u32 	%rd79, %r88, 4;
	add.s64 	%rd80, %rd2, %rd79;
	ld.global.u32 	%r89, [%rd80];
	sub.s32 	%r90, %r28, %r85;
	mul.wide.u32 	%rd81, %r90, 4;
	add.s64 	%rd82, %rd1, %rd81;
	st.global.u32 	[%rd82], %r89;
	add.s32 	%r99, %r98, -3;
	mul.wide.u32 	%rd83, %r99, 4;
	add.s64 	%rd84, %rd2, %rd83;
	ld.global.u32 	%r91, [%rd84];
	sub.s32 	%r92, %r28, %r88;
	mul.wide.u32 	%rd85, %r92, 4;
	add.s64 	%rd86, %rd1, %rd85;
	st.global.u32 	[%rd86], %r91;
	add.s32 	%r98, %r98, -4;
$L__BB1_10:
	setp.eq.s32 	%p8, %r17, 0;
	@%p8 bra 	$L__BB1_13;
	neg.s32 	%r104, %r17;
$L__BB1_12:
	.pragma "nounroll";
	mov.u32 	%r24, %r98;
	mul.wide.u32 	%rd87, %r24, 4;
	add.s64 	%rd88, %rd2, %rd87;
	ld.global.u32 	%r93, [%rd88];
	sub.s32 	%r94, %r28, %r99;
	mul.wide.u32 	%rd89, %r94, 4;
	add.s64 	%rd90, %rd1, %rd89;
	st.global.u32 	[%rd90], %r93;
	add.s32 	%r98, %r24, -1;
	add.s32 	%r104, %r104, 1;
	setp.ne.s32 	%p9, %r104, 0;
	mov.u32 	%r99, %r24;
	@%p9 bra 	$L__BB1_12;
$L__BB1_13:
	ret;

}


// ===== COMPILED SASS (sm_100) =====

	.target	sm_100

	.elftype	@"ET_EXEC"


//--------------------- .note.nv.tkinfo           --------------------------
	.section	.note.nv.tkinfo,"",@"SHT_NOTE"
	.sectionflags	@"SHF_NOTE_NV_TKINFO"
	.tkinfo
        /*0018*/ 	.word	0x00000002
        /*0030*/ 	.string	""
        /*0030*/ 	.string	"ptxas"
        /*0030*/ 	.string	"Cuda compilation tools, release 13.0, V13.0.88"
        /*0030*/ 	.string	"Build cuda_13.0.r13.0/compiler.36424714_0"
        /*0030*/ 	.string	"-arch sm_100 -m 64 "



//--------------------- .note.nv.cuinfo           --------------------------
	.section	.note.nv.cuinfo,"",@"SHT_NOTE"
	.sectionflags	@"SHF_NOTE_NV_CUINFO"
        /*0018*/ 	.short	0x0002
        /*001a*/ 	.short	0x0064
        /*001c*/ 	.short	0x0082
	.zero		2


//--------------------- .nv.info                  --------------------------
	.section	.nv.info,"",@"SHT_CUDA_INFO"
	.align	4


	//----- nvinfo : EIATTR_REGCOUNT
	.align		4
        /*0000*/ 	.byte	0x04, 0x2f
        /*0002*/ 	.short	(.L_1 - .L_0)
	.align		4
.L_0:
        /*0004*/ 	.word	index@(_Z9addKernelPiS_)
        /*0008*/ 	.word	0x0000000a


	//----- nvinfo : EIATTR_FRAME_SIZE
	.align		4
.L_1:
        /*000c*/ 	.byte	0x04, 0x11
        /*000e*/ 	.short	(.L_3 - .L_2)
	.align		4
.L_2:
        /*0010*/ 	.word	index@(_Z9addKernelPiS_)
        /*0014*/ 	.word	0x00000000


	//----- nvinfo : EIATTR_REGCOUNT
	.align		4
.L_3:
        /*0018*/ 	.byte	0x04, 0x2f
        /*001a*/ 	.short	(.L_5 - .L_4)
	.align		4
.L_4:
        /*001c*/ 	.word	index@(_Z13invertirArrayPiS_j)
        /*0020*/ 	.word	0x0000001c


	//----- nvinfo : EIATTR_FRAME_SIZE
	.align		4
.L_5:
        /*0024*/ 	.byte	0x04, 0x11
        /*0026*/ 	.short	(.L_7 - .L_6)
	.align		4
.L_6:
        /*0028*/ 	.word	index@(_Z13invertirArrayPiS_j)
        /*002c*/ 	.word	0x00000000


	//----- nvinfo : EIATTR_MIN_STACK_SIZE
	.align		4
.L_7:
        /*0030*/ 	.byte	0x04, 0x12
        /*0032*/ 	.short	(.L_9 - .L_8)
	.align		4
.L_8:
        /*0034*/ 	.word	index@(_Z13invertirArrayPiS_j)
        /*0038*/ 	.word	0x00000000


	//----- nvinfo : EIATTR_MIN_STACK_SIZE
	.align		4
.L_9:
        /*003c*/ 	.byte	0x04, 0x12
        /*003e*/ 	.short	(.L_11 - .L_10)
	.align		4
.L_10:
        /*0040*/ 	.word	index@(_Z9addKernelPiS_)
        /*0044*/ 	.word	0x00000000
.L_11:


//--------------------- .nv.compat                --------------------------
	.section	.nv.compat,"",@"SHT_CUDA_COMPAT_INFO"
	.align	4
        /*0000*/ 	.byte	0x02, 0x09, 0x00, 0x00, 0x02, 0x02, 0x01, 0x00, 0x02, 0x05, 0x05, 0x00, 0x03, 0x07, 0x01, 0x01
        /*0010*/ 	.byte	0x02, 0x03, 0x00, 0x00, 0x02, 0x06, 0x01, 0x00, 0x04, 0x0b, 0x08, 0x00, 0x09, 0x00, 0x00, 0x00
        /*0020*/ 	.byte	0x00, 0x00, 0x00, 0x00


//--------------------- .nv.info._Z13invertirArrayPiS_j --------------------------
	.section	.nv.info._Z13invertirArrayPiS_j,"",@"SHT_CUDA_INFO"
	.sectionflags	@""
	.align	4


	//----- nvinfo : EIATTR_CUDA_API_VERSION
	.align		4
        /*0000*/ 	.byte	0x04, 0x37
        /*0002*/ 	.short	(.L_13 - .L_12)
.L_12:
        /*0004*/ 	.word	0x00000082


	//----- nvinfo : EIATTR_KPARAM_INFO
	.align		4
.L_13:
        /*0008*/ 	.byte	0x04, 0x17
        /*000a*/ 	.short	(.L_15 - .L_14)
.L_14:
        /*000c*/ 	.word	0x00000000
        /*0010*/ 	.short	0x0002
        /*0012*/ 	.short	0x0010
        /*0014*/ 	.byte	0x00, 0xf0, 0x11, 0x00


	//----- nvinfo : EIATTR_KPARAM_INFO
	.align		4
.L_15:
        /*0018*/ 	.byte	0x04, 0x17
        /*001a*/ 	.short	(.L_17 - .L_16)
.L_16:
        /*001c*/ 	.word	0x00000000
        /*0020*/ 	.short	0x0001
        /*0022*/ 	.short	0x0008
        /*0024*/ 	.byte	0x00, 0xf5, 0x21, 0x00


	//----- nvinfo : EIATTR_KPARAM_INFO
	.align		4
.L_17:
        /*0028*/ 	.byte	0x04, 0x17
        /*002a*/ 	.short	(.L_19 - .L_18)
.L_18:
        /*002c*/ 	.word	0x00000000
        /*0030*/ 	.short	0x0000
        /*0032*/ 	.short	0x0000
        /*0034*/ 	.byte	0x00, 0xf5, 0x21, 0x00


	//----- nvinfo : EIATTR_SPARSE_MMA_MASK
	.align		4
.L_19:
        /*0038*/ 	.byte	0x03, 0x50
        /*003a*/ 	.short	0x0000


	//----- nvinfo : EIATTR_MAXREG_COUNT
	.align		4
        /*003c*/ 	.byte	0x03, 0x1b
        /*003e*/ 	.short	0x00ff


	//----- nvinfo : EIATTR_MERCURY_ISA_VERSION
	.align		4
        /*0040*/ 	.byte	0x03, 0x5f
        /*0042*/ 	.short	0x0101


	//----- nvinfo : EIATTR_VRC_CTA_INIT_COUNT
	.align		4
        /*0044*/ 	.byte	0x02, 0x4a
	.zero		1
	.zero		1


	//----- nvinfo : EIATTR_EXIT_INSTR_OFFSETS
	.align		4
        /*0048*/ 	.byte	0x04, 0x1c
        /*004a*/ 	.short	(.L_21 - .L_20)


	//   ....[0]....
.L_20:
        /*004c*/ 	.word	0x00000040


	//   ....[1]....
        /*0050*/ 	.word	0x00000550


	//   ....[2]....
        /*0054*/ 	.word	0x000008c0


	//   ....[3]....
        /*0058*/ 	.word	0x00000ab0


	//   ....[4]....
        /*005c*/ 	.word	0x00000b90


	//----- nvinfo : EIATTR_CBANK_PARAM_SIZE
	.align		4
.L_21:
        /*0060*/ 	.byte	0x03, 0x19
        /*0062*/ 	.short	0x0014


	//----- nvinfo : EIATTR_PARAM_CBANK
	.align		4
        /*0064*/ 	.byte	0x04, 0x0a
        /*0066*/ 	.short	(.L_23 - .L_22)
	.align		4
.L_22:
        /*0068*/ 	.word	index@(.nv.constant0._Z13invertirArrayPiS_j)
        /*006c*/ 	.short	0x0380
        /*006e*/ 	.short	0x0014


	//----- nvinfo : EIATTR_SW_WAR
	.align		4
.L_23:
        /*0070*/ 	.byte	0x04, 0x36
        /*0072*/ 	.short	(.L_25 - .L_24)
.L_24:
        /*0074*/ 	.word	0x00000008
.L_25:


//--------------------- .nv.info._Z9addKernelPiS_ --------------------------
	.section	.nv.info._Z9addKernelPiS_,"",@"SHT_CUDA_INFO"
	.sectionflags	@""
	.align	4


	//----- nvinfo : EIATTR_CUDA_API_VERSION
	.align		4
        /*0000*/ 	.byte	0x04, 0x37
        /*0002*/ 	.short	(.L_27 - .L_26)
.L_26:
        /*0004*/ 	.word	0x00000082


	//----- nvinfo : EIATTR_KPARAM_INFO
	.align		4
.L_27:
        /*0008*/ 	.byte	0x04, 0x17
        /*000a*/ 	.short	(.L_29 - .L_28)
.L_28:
        /*000c*/ 	.word	0x00000000
        /*0010*/ 	.short	0x0001
        /*0012*/ 	.short	0x0008
        /*0014*/ 	.byte	0x00, 0xf5, 0x21, 0x00


	//----- nvinfo : EIATTR_KPARAM_INFO
	.align		4
.L_29:
        /*0018*/ 	.byte	0x04, 0x17
        /*001a*/ 	.short	(.L_31 - .L_30)
.L_30:
        /*001c*/ 	.word	0x00000000
        /*0020*/ 	.short	0x0000
        /*0022*/ 	.short	0x0000
        /*0024*/ 	.byte	0x00, 0xf5, 0x21, 0x00


	//----- nvinfo : EIATTR_SPARSE_MMA_MASK
	.align		4
.L_31:
        /*0028*/ 	.byte	0x03, 0x50
        /*002a*/ 	.short	0x0000


	//----- nvinfo : EIATTR_MAXREG_COUNT
	.align		4
        /*002c*/ 	.byte	0x03, 0x1b
        /*002e*/ 	.short	0x00ff


	//----- nvinfo : EIATTR_MERCURY_ISA_VERSION
	.align		4
        /*0030*/ 	.byte	0x03, 0x5f
        /*0032*/ 	.short	0x0101


	//----- nvinfo : EIATTR_VRC_CTA_INIT_COUNT
	.align		4
        /*0034*/ 	.byte	0x02, 0x4a
	.zero		1
	.zero		1


	//----- nvinfo : EIATTR_EXIT_INSTR_OFFSETS
	.align		4
        /*0038*/ 	.byte	0x04, 0x1c
        /*003a*/ 	.short	(.L_33 - .L_32)


	//   ....[0]....
.L_32:
        /*003c*/ 	.word	0x000000b0


	//----- nvinfo : EIATTR_CBANK_PARAM_SIZE
	.align		4
.L_33:
        /*0040*/ 	.byte	0x03, 0x19
        /*0042*/ 	.short	0x0010


	//----- nvinfo : EIATTR_PARAM_CBANK
	.align		4
        /*0044*/ 	.byte	0x04, 0x0a
        /*0046*/ 	.short	(.L_35 - .L_34)
	.align		4
.L_34:
        /*0048*/ 	.word	index@(.nv.constant0._Z9addKernelPiS_)
        /*004c*/ 	.short	0x0380
        /*004e*/ 	.short	0x0010


	//----- nvinfo : EIATTR_SW_WAR
	.align		4
.L_35:
        /*0050*/ 	.byte	0x04, 0x36
        /*0052*/ 	.short	(.L_37 - .L_36)
.L_36:
        /*0054*/ 	.word	0x00000008
.L_37:


//--------------------- .nv.callgraph             --------------------------
	.section	.nv.callgraph,"",@"SHT_CUDA_CALLGRAPH"
	.align	4
	.sectionentsize	8
	.align		4
        /*0000*/ 	.word	0x00000000
	.align		4
        /*0004*/ 	.word	0xffffffff
	.align		4
        /*0008*/ 	.word	0x00000000
	.align		4
        /*000c*/ 	.word	0xfffffffe
	.align		4
        /*0010*/ 	.word	0x00000000
	.align		4
        /*0014*/ 	.word	0xfffffffd
	.align		4
        /*0018*/ 	.word	0x00000000
	.align		4
        /*001c*/ 	.word	0xfffffffc


//--------------------- .text._Z13invertirArrayPiS_j --------------------------
	.section	.text._Z13invertirArrayPiS_j,"ax",@progbits
	.align	128
        .global         _Z13invertirArrayPiS_j
        .type           _Z13invertirArrayPiS_j,@function
        .size           _Z13invertirArrayPiS_j,(.L_x_7 - _Z13invertirArrayPiS_j)
        .other          _Z13invertirArrayPiS_j,@"STO_CUDA_ENTRY STV_DEFAULT"
_Z13invertirArrayPiS_j:
.text._Z13invertirArrayPiS_j:
[----:B------:R-:W-:Y:S01]  /*0000*/  LDC R1, c[0x0][0x37c] ;  /* 0x0000df00ff017b82 */ /* 0x000fe20000000800 */
[----:B------:R-:W0:Y:S02]  /*0010*/  LDCU UR7, c[0x0][0x390] ;  /* 0x00007200ff0777ac */ /* 0x000e240008000800 */
[----:B0-----:R-:W-:-:S06]  /*0020*/  UIADD3 UR4, UPT, UPT, UR7, -0x1, URZ ;  /* 0xffffffff07047890 */ /* 0x001fcc000fffe0ff */
[----:B------:R-:W-:-:S13]  /*0030*/  ISETP.LE.AND P0, PT, RZ, UR4, PT ;  /* 0x00000004ff007c0c */ /* 0x000fda000bf03270 */
[----:B------:R-:W-:Y:S05]  /*0040*/  @!P0 EXIT ;  /* 0x000000000000894d */ /* 0x000fea0003800000 */
[----:B------:R-:W0:Y:S01]  /*0050*/  LDC R7, c[0x0][0x390] ;  /* 0x0000e400ff077b82 */ /* 0x000e220000000800 */
[----:B------:R-:W-:Y:S01]  /*0060*/  MOV R0, UR4 ;  /* 0x0000000400007c02 */ /* 0x000fe20008000f00 */
[----:B------:R-:W-:Y:S01]  /*0070*/  ULOP3.LUT UR5, UR7, 0xf, URZ, 0xc0, !UPT ;  /* 0x0000000f07057892 */ /* 0x000fe2000f8ec0ff */
[----:B------:R-:W1:Y:S02]  /*0080*/  LDCU.64 UR8, c[0x0][0x358] ;  /* 0x00006b00ff0877ac */ /* 0x000e640008000a00 */
[----:B------:R-:W-:-:S03]  /*0090*/  ISETP.GE.U32.AND P0, PT, R0, 0xf, PT ;  /* 0x0000000f0000780c */ /* 0x000fc60003f06070 */
[----:B------:R-:W-:-:S10]  /*00a0*/  ISETP.NE.AND P1, PT, RZ, UR5, PT ;  /* 0x00000005ff007c0c */ /* 0x000fd4000bf25270 */
[----:B------:R-:W-:Y:S05]  /*00b0*/  @!P0 BRA `(.L_x_0) ;  /* 0x0000000400248947 */ /* 0x000fea0003800000 */
[----:B------:R-:W-:Y:S01]  /*00c0*/  ULOP3.LUT UR6, UR7, 0xfffffff0, URZ, 0xc0, !UPT ;  /* 0xfffffff007067892 */ /* 0x000fe2000f8ec0ff */
[----:B------:R-:W-:-:S11]  /*00d0*/  UMOV UR4, URZ ;  /* 0x000000ff00047c82 */ /* 0x000fd60008000000 */
.L_x_1:
[----:B--2---:R-:W2:Y:S08]  /*00e0*/  LDC.64 R2, c[0x0][0x388] ;  /* 0x0000e200ff027b82 */ /* 0x004eb00000000a00 */
[----:B------:R-:W3:Y:S01]  /*00f0*/  LDC.64 R4, c[0x0][0x380] ;  /* 0x0000e000ff047b82 */ /* 0x000ee20000000a00 */
[----:B--2---:R-:W-:-:S05]  /*0100*/  IMAD.WIDE.U32 R8, R0, 0x4, R2 ;  /* 0x0000000400087825 */ /* 0x004fca00078e0002 */
[----:B-1----:R-:W2:Y:S01]  /*0110*/  LDG.E R13, desc[UR8][R8.64] ;  /* 0x00000008080d7981 */ /* 0x002ea2000c1e1900 */
[----:B0-----:R-:W-:Y:S02]  /*0120*/  IADD3 R7, PT, PT, -R7, UR7, RZ ;  /* 0x0000000707077c10 */ /* 0x001fe4000fffe1ff */
[----:B------:R-:W-:-:S03]  /*0130*/  IADD3 R11, PT, PT, R0, -0x1, RZ ;  /* 0xffffffff000b7810 */ /* 0x000fc60007ffe0ff */
[----:B---3--:R-:W-:-:S04]  /*0140*/  IMAD.WIDE.U32 R4, R7, 0x4, R4 ;  /* 0x0000000407047825 */ /* 0x008fc800078e0004 */
[----:B------:R-:W-:Y:S01]  /*0150*/  IMAD.WIDE.U32 R6, R11, 0x4, R2 ;  /* 0x000000040b067825 */ /* 0x000fe200078e0002 */
[----:B--2---:R0:W-:Y:S05]  /*0160*/  STG.E desc[UR8][R4.64], R13 ;  /* 0x0000000d04007986 */ /* 0x0041ea000c101908 */
[----:B------:R-:W2:Y:S01]  /*0170*/  LDG.E R7, desc[UR8][R6.64] ;  /* 0x0000000806077981 */ /* 0x000ea2000c1e1900 */
[----:B------:R-:W-:-:S05]  /*0180*/  IADD3 R11, PT, PT, R0, -0x2, RZ ;  /* 0xfffffffe000b7810 */ /* 0x000fca0007ffe0ff */
[--C-:B------:R-:W-:Y:S01]  /*0190*/  IMAD.WIDE.U32 R10, R11, 0x4, R2.reuse ;  /* 0x000000040b0a7825 */ /* 0x100fe200078e0002 */
[C---:B------:R-:W-:Y:S01]  /*01a0*/  IADD3 R9, PT, PT, R0.reuse, -0x3, RZ ;  /* 0xfffffffd00097810 */ /* 0x040fe20007ffe0ff */
[----:B--2---:R1:W-:Y:S04]  /*01b0*/  STG.E desc[UR8][R4.64+0x4], R7 ;  /* 0x0000040704007986 */ /* 0x0043e8000c101908 */
[----:B------:R-:W2:Y:S01]  /*01c0*/  LDG.E R11, desc[UR8][R10.64] ;  /* 0x000000080a0b7981 */ /* 0x000ea2000c1e1900 */
[--C-:B------:R-:W-:Y:S01]  /*01d0*/  IMAD.WIDE.U32 R8, R9, 0x4, R2.reuse ;  /* 0x0000000409087825 */ /* 0x100fe200078e0002 */
[C---:B------:R-:W-:Y:S02]  /*01e0*/  IADD3 R15, PT, PT, R0.reuse, -0x4, RZ ;  /* 0xfffffffc000f7810 */ /* 0x040fe40007ffe0ff */
[----:B--2---:R2:W-:Y:S04]  /*01f0*/  STG.E desc[UR8][R4.64+0x8], R11 ;  /* 0x0000080b04007986 */ /* 0x0045e8000c101908 */
[----:B------:R-:W3:Y:S01]  /*0200*/  LDG.E R9, desc[UR8][R8.64] ;  /* 0x0000000808097981 */ /* 0x000ee2000c1e1900 */
[----:B0-----:R-:W-:Y:S01]  /*0210*/  IMAD.WIDE.U32 R12, R15, 0x4, R2 ;  /* 0x000000040f0c7825 */ /* 0x001fe200078e0002 */
[----:B------:R-:W-:-:S02]  /*0220*/  IADD3 R15, PT, PT, R0, -0x5, RZ ;  /* 0xfffffffb000f7810 */ /* 0x000fc40007ffe0ff */
[----:B---3--:R0:W-:Y:S04]  /*0230*/  STG.E desc[UR8][R4.64+0xc], R9 ;  /* 0x00000c0904007986 */ /* 0x0081e8000c101908 */
[----:B------:R-:W3:Y:S01]  /*0240*/  LDG.E R13, desc[UR8][R12.64] ;  /* 0x000000080c0d7981 */ /* 0x000ee2000c1e1900 */
[--C-:B-1----:R-:W-:Y:S01]  /*0250*/  IMAD.WIDE.U32 R6, R15, 0x4, R2.reuse ;  /* 0x000000040f067825 */ /* 0x102fe200078e0002 */
[C---:B------:R-:W-:Y:S02]  /*0260*/  IADD3 R15, PT, PT, R0.reuse, -0x6, RZ ;  /* 0xfffffffa000f7810 */ /* 0x040fe40007ffe0ff */
[----:B---3--:R1:W-:Y:S04]  /*0270*/  STG.E desc[UR8][R4.64+0x10], R13 ;  /* 0x0000100d04007986 */ /* 0x0083e8000c101908 */
[----:B------:R-:W3:Y:S01]  /*0280*/  LDG.E R7, desc[UR8][R6.64] ;  /* 0x0000000806077981 */ /* 0x000ee2000c1e1900 */
[----:B--2---:R-:W-:Y:S01]  /*0290*/  IMAD.WIDE.U32 R10, R15, 0x4, R2 ;  /* 0x000000040f0a7825 */ /* 0x004fe200078e0002 */
[----:B------:R-:W-:-:S02]  /*02a0*/  IADD3 R15, PT, PT, R0, -0x7, RZ ;  /* 0xfffffff9000f7810 */ /* 0x000fc40007ffe0ff */
[----:B---3--:R2:W-:Y:S04]  /*02b0*/  STG.E desc[UR8][R4.64+0x14], R7 ;  /* 0x0000140704007986 */ /* 0x0085e8000c101908 */
[----:B------:R-:W3:Y:S01]  /*02c0*/  LDG.E R11, desc[UR8][R10.64] ;  /* 0x000000080a0b7981 */ /* 0x000ee2000c1e1900 */
[--C-:B0-----:R-:W-:Y:S01]  /*02d0*/  IMAD.WIDE.U32 R8, R15, 0x4, R2.reuse ;  /* 0x000000040f087825 */ /* 0x101fe200078e0002 */
[----:B------:R-:W-:Y:S02]  /*02e0*/  IADD3 R15, PT, PT, R0, -0x8, RZ ;  /* 0xfffffff8000f7810 */ /* 0x000fe40007ffe0ff */
[----:B---3--:R0:W-:Y:S04]  /*02f0*/  STG.E desc[UR8][R4.64+0x18], R11 ;  /* 0x0000180b04007986 */ /* 0x0081e8000c101908 */
[----:B------:R-:W3:Y:S01]  /*0300*/  LDG.E R9, desc[UR8][R8.64] ;  /* 0x0000000808097981 */ /* 0x000ee2000c1e1900 */
[----:B-1----:R-:W-:-:S04]  /*0310*/  IMAD.WIDE.U32 R12, R15, 0x4, R2 ;  /* 0x000000040f0c7825 */ /* 0x002fc800078e0002 */
[C---:B------:R-:W-:Y:S01]  /*0320*/  VIADD R15, R0.reuse, 0xfffffff7 ;  /* 0xfffffff7000f7836 */ /* 0x040fe20000000000 */
[----:B---3--:R1:W-:Y:S04]  /*0330*/  STG.E desc[UR8][R4.64+0x1c], R9 ;  /* 0x00001c0904007986 */ /* 0x0083e8000c101908 */
[----:B------:R-:W3:Y:S01]  /*0340*/  LDG.E R13, desc[UR8][R12.64] ;  /* 0x000000080c0d7981 */ /* 0x000ee2000c1e1900 */
[--C-:B--2---:R-:W-:Y:S01]  /*0350*/  IMAD.WIDE.U32 R6, R15, 0x4, R2.reuse ;  /* 0x000000040f067825 */ /* 0x104fe200078e0002 */
[C---:B------:R-:W-:Y:S02]  /*0360*/  IADD3 R15, PT, PT, R0.reuse, -0xa, RZ ;  /* 0xfffffff6000f7810 */ /* 0x040fe40007ffe0ff */
[----:B---3--:R2:W-:Y:S04]  /*0370*/  STG.E desc[UR8][R4.64+0x20], R13 ;  /* 0x0000200d04007986 */ /* 0x0085e8000c101908 */
        /* <DEDUP_REMOVED lines=13> */
[--C-:B------:R-:W-:Y:S01]  /*0450*/  IMAD.WIDE.U32 R14, R15, 0x4, R2.reuse ;  /* 0x000000040f0e7825 */ /* 0x100fe200078e0002 */
[C---:B0-----:R-:W-:Y:S02]  /*0460*/  IADD3 R7, PT, PT, R0.reuse, -0xe, RZ ;  /* 0xfffffff200077810 */ /* 0x041fe40007ffe0ff */
[----:B---3--:R2:W-:Y:S04]  /*0470*/  STG.E desc[UR8][R4.64+0x30], R13 ;  /* 0x0000300d04007986 */ /* 0x0085e8000c101908 */
[----:B------:R-:W3:Y:S01]  /*0480*/  LDG.E R15, desc[UR8][R14.64] ;  /* 0x000000080e0f7981 */ /* 0x000ee2000c1e1900 */
[----:B-1----:R-:W-:Y:S01]  /*0490*/  IMAD.WIDE.U32 R10, R7, 0x4, R2 ;  /* 0x00000004070a7825 */ /* 0x002fe200078e0002 */
[----:B------:R-:W-:-:S02]  /*04a0*/  IADD3 R7, PT, PT, R0, -0xf, RZ ;  /* 0xfffffff100077810 */ /* 0x000fc40007ffe0ff */
[----:B---3--:R2:W-:Y:S04]  /*04b0*/  STG.E desc[UR8][R4.64+0x34], R15 ;  /* 0x0000340f04007986 */ /* 0x0085e8000c101908 */
[----:B------:R-:W3:Y:S01]  /*04c0*/  LDG.E R11, desc[UR8][R10.64] ;  /* 0x000000080a0b7981 */ /* 0x000ee2000c1e1900 */
[----:B------:R-:W-:-:S03]  /*04d0*/  IMAD.WIDE.U32 R2, R7, 0x4, R2 ;  /* 0x0000000407027825 */ /* 0x000fc600078e0002 */
[----:B---3--:R2:W-:Y:S04]  /*04e0*/  STG.E desc[UR8][R4.64+0x38], R11 ;  /* 0x0000380b04007986 */ /* 0x0085e8000c101908 */
[----:B------:R-:W3:Y:S01]  /*04f0*/  LDG.E R3, desc[UR8][R2.64] ;  /* 0x0000000802037981 */ /* 0x000ee2000c1e1900 */
[----:B------:R-:W-:Y:S01]  /*0500*/  UIADD3 UR4, UPT, UPT, UR4, 0x10, URZ ;  /* 0x0000001004047890 */ /* 0x000fe2000fffe0ff */
[----:B------:R-:W-:-:S03]  /*0510*/  VIADD R0, R0, 0xfffffff0 ;  /* 0xfffffff000007836 */ /* 0x000fc60000000000 */
[----:B------:R-:W-:Y:S01]  /*0520*/  UISETP.NE.AND UP0, UPT, UR4, UR6, UPT ;  /* 0x000000060400728c */ /* 0x000fe2000bf05270 */
[----:B---3--:R2:W-:Y:S08]  /*0530*/  STG.E desc[UR8][R4.64+0x3c], R3 ;  /* 0x00003c0304007986 */ /* 0x0085f0000c101908 */
[----:B------:R-:W-:Y:S05]  /*0540*/  BRA.U UP0, `(.L_x_1) ;  /* 0xfffffff900e47547 */ /* 0x000fea000b83ffff */
.L_x_0:
[----:B-1----:R-:W-:Y:S05]  /*0550*/  @!P1 EXIT ;  /* 0x000000000000994d */ /* 0x002fea0003800000 */
[----:B------:R-:W-:Y:S02]  /*0560*/  UISETP.GE.U32.AND UP0, UPT, UR5, 0x8, UPT ;  /* 0x000000080500788c */ /* 0x000fe4000bf06070 */
[----:B------:R-:W-:-:S06]  /*0570*/  ULOP3.LUT UR6, UR7, 0x7, URZ, 0xc0, !UPT ;  /* 0x0000000707067892 */ /* 0x000fcc000f8ec0ff */
[----:B------:R-:W-:Y:S01]  /*0580*/  ISETP.NE.AND P0, PT, RZ, UR6, PT ;  /* 0x00000006ff007c0c */ /* 0x000fe2000bf05270 */
[----:B------:R-:W-:-:S12]  /*0590*/  BRA.U !UP0, `(.L_x_2) ;  /* 0x0000000108c87547 */ /* 0x000fd8000b800000 */
[----:B--2---:R-:W1:Y:S08]  /*05a0*/  LDC.64 R2, c[0x0][0x388] ;  /* 0x0000e200ff027b82 */ /* 0x004e700000000a00 */
[----:B------:R-:W2:Y:S01]  /*05b0*/  LDC.64 R4, c[0x0][0x380] ;  /* 0x0000e000ff047b82 */ /* 0x000ea20000000a00 */
[----:B-1----:R-:W-:-:S05]  /*05c0*/  IMAD.WIDE.U32 R8, R0, 0x4, R2 ;  /* 0x0000000400087825 */ /* 0x002fca00078e0002 */
[----:B------:R-:W3:Y:S01]  /*05d0*/  LDG.E R17, desc[UR8][R8.64] ;  /* 0x0000000808117981 */ /* 0x000ee2000c1e1900 */
[----:B0-----:R-:W-:Y:S02]  /*05e0*/  IADD3 R7, PT, PT, -R7, UR7, RZ ;  /* 0x0000000707077c10 */ /* 0x001fe4000fffe1ff */
[----:B------:R-:W-:-:S03]  /*05f0*/  IADD3 R15, PT, PT, R0, -0x1, RZ ;  /* 0xffffffff000f7810 */ /* 0x000fc60007ffe0ff */
[----:B--2---:R-:W-:-:S04]  /*0600*/  IMAD.WIDE.U32 R6, R7, 0x4, R4 ;  /* 0x0000000407067825 */ /* 0x004fc800078e0004 */
[----:B------:R-:W-:Y:S01]  /*0610*/  IMAD.WIDE.U32 R10, R15, 0x4, R2 ;  /* 0x000000040f0a7825 */ /* 0x000fe200078e0002 */
[----:B---3--:R0:W-:Y:S04]  /*0620*/  STG.E desc[UR8][R6.64], R17 ;  /* 0x0000001106007986 */ /* 0x0081e8000c101908 */
[----:B------:R-:W2:Y:S01]  /*0630*/  LDG.E R19, desc[UR8][R10.64] ;  /* 0x000000080a137981 */ /* 0x000ea2000c1e1900 */
[C---:B------:R-:W-:Y:S02]  /*0640*/  IADD3 R13, PT, PT, -R0.reuse, UR7, RZ ;  /* 0x00000007000d7c10 */ /* 0x040fe4000fffe1ff */
[----:B------:R-:W-:-:S03]  /*0650*/  IADD3 R21, PT, PT, R0, -0x2, RZ ;  /* 0xfffffffe00157810 */ /* 0x000fc60007ffe0ff */
[----:B------:R-:W-:-:S04]  /*0660*/  IMAD.WIDE.U32 R12, R13, 0x4, R4 ;  /* 0x000000040d0c7825 */ /* 0x000fc800078e0004 */
[----:B------:R-:W-:Y:S01]  /*0670*/  IMAD.WIDE.U32 R8, R21, 0x4, R2 ;  /* 0x0000000415087825 */ /* 0x000fe200078e0002 */
[----:B--2---:R1:W-:Y:S04]  /*0680*/  STG.E desc[UR8][R12.64], R19 ;  /* 0x000000130c007986 */ /* 0x0043e8000c101908 */
[----:B------:R-:W2:Y:S01]  /*0690*/  LDG.E R23, desc[UR8][R8.64] ;  /* 0x0000000808177981 */ /* 0x000ea2000c1e1900 */
[----:B------:R-:W-:Y:S02]  /*06a0*/  IADD3 R15, PT, PT, -R15, UR7, RZ ;  /* 0x000000070f0f7c10 */ /* 0x000fe4000fffe1ff */
[----:B------:R-:W-:-:S03]  /*06b0*/  IADD3 R25, PT, PT, R0, -0x3, RZ ;  /* 0xfffffffd00197810 */ /* 0x000fc60007ffe0ff */
[----:B------:R-:W-:-:S04]  /*06c0*/  IMAD.WIDE.U32 R14, R15, 0x4, R4 ;  /* 0x000000040f0e7825 */ /* 0x000fc800078e0004 */
[----:B0-----:R-:W-:Y:S01]  /*06d0*/  IMAD.WIDE.U32 R6, R25, 0x4, R2 ;  /* 0x0000000419067825 */ /* 0x001fe200078e0002 */
[----:B--2---:R0:W-:Y:S05]  /*06e0*/  STG.E desc[UR8][R14.64], R23 ;  /* 0x000000170e007986 */ /* 0x0041ea000c101908 */
[----:B------:R-:W2:Y:S01]  /*06f0*/  LDG.E R7, desc[UR8][R6.64] ;  /* 0x0000000806077981 */ /* 0x000ea2000c1e1900 */
[----:B------:R-:W-:Y:S02]  /*0700*/  IADD3 R11, PT, PT, -R21, UR7, RZ ;  /* 0x00000007150b7c10 */ /* 0x000fe4000fffe1ff */
[----:B------:R-:W-:-:S03]  /*0710*/  IADD3 R17, PT, PT, R0, -0x4, RZ ;  /* 0xfffffffc00117810 */ /* 0x000fc60007ffe0ff */
[----:B------:R-:W-:-:S04]  /*0720*/  IMAD.WIDE.U32 R10, R11, 0x4, R4 ;  /* 0x000000040b0a7825 */ /* 0x000fc800078e0004 */
[----:B-1----:R-:W-:Y:S01]  /*0730*/  IMAD.WIDE.U32 R12, R17, 0x4, R2 ;  /* 0x00000004110c7825 */ /* 0x002fe200078e0002 */
        /* <DEDUP_REMOVED lines=12> */
[----:B--2---:R3:W-:Y:S05]  /*0800*/  STG.E desc[UR8][R16.64], R15 ;  /* 0x0000000f10007986 */ /* 0x0047ea000c101908 */
[----:B------:R-:W2:Y:S01]  /*0810*/  LDG.E R11, desc[UR8][R10.64] ;  /* 0x000000080a0b7981 */ /* 0x000ea2000c1e1900 */
[----:B------:R-:W-:Y:S01]  /*0820*/  IADD3 R13, PT, PT, -R21, UR7, RZ ;  /* 0x00000007150d7c10 */ /* 0x000fe2000fffe1ff */
[----:B------:R-:W-:-:S04]  /*0830*/  VIADD R7, R0, 0xfffffff9 ;  /* 0xfffffff900077836 */ /* 0x000fc80000000000 */
[----:B------:R-:W-:-:S04]  /*0840*/  IMAD.WIDE.U32 R12, R13, 0x4, R4 ;  /* 0x000000040d0c7825 */ /* 0x000fc800078e0004 */
[----:B------:R-:W-:Y:S01]  /*0850*/  IMAD.WIDE.U32 R2, R7, 0x4, R2 ;  /* 0x0000000407027825 */ /* 0x000fe200078e0002 */
[----:B--2---:R3:W-:Y:S05]  /*0860*/  STG.E desc[UR8][R12.64], R11 ;  /* 0x0000000b0c007986 */ /* 0x0047ea000c101908 */
[----:B------:R-:W2:Y:S01]  /*0870*/  LDG.E R3, desc[UR8][R2.64] ;  /* 0x0000000802037981 */ /* 0x000ea2000c1e1900 */
[----:B------:R-:W-:Y:S02]  /*0880*/  IADD3 R23, PT, PT, -R23, UR7, RZ ;  /* 0x0000000717177c10 */ /* 0x000fe4000fffe1ff */
[----:B------:R-:W-:-:S03]  /*0890*/  IADD3 R0, PT, PT, R0, -0x8, RZ ;  /* 0xfffffff800007810 */ /* 0x000fc60007ffe0ff */
[----:B------:R-:W-:-:S05]  /*08a0*/  IMAD.WIDE.U32 R4, R23, 0x4, R4 ;  /* 0x0000000417047825 */ /* 0x000fca00078e0004 */
[----:B--2---:R3:W-:Y:S02]  /*08b0*/  STG.E desc[UR8][R4.64], R3 ;  /* 0x0000000304007986 */ /* 0x0047e4000c101908 */
.L_x_2:
[----:B------:R-:W-:Y:S05]  /*08c0*/  @!P0 EXIT ;  /* 0x000000000000894d */ /* 0x000fea0003800000 */
[----:B------:R-:W-:Y:S02]  /*08d0*/  UISETP.GE.U32.AND UP0, UPT, UR6, 0x4, UPT ;  /* 0x000000040600788c */ /* 0x000fe4000bf06070 */
[----:B------:R-:W-:-:S06]  /*08e0*/  ULOP3.LUT UR4, UR7, 0x3, URZ, 0xc0, !UPT ;  /* 0x0000000307047892 */ /* 0x000fcc000f8ec0ff */
[----:B------:R-:W-:Y:S01]  /*08f0*/  ISETP.NE.AND P0, PT, RZ, UR4, PT ;  /* 0x00000004ff007c0c */ /* 0x000fe2000bf05270 */
[----:B------:R-:W-:-:S12]  /*0900*/  BRA.U !UP0, `(.L_x_3) ;  /* 0x0000000108687547 */ /* 0x000fd8000b800000 */
[----:B--23--:R-:W1:Y:S08]  /*0910*/  LDC.64 R4, c[0x0][0x388] ;  /* 0x0000e200ff047b82 */ /* 0x00ce700000000a00 */
[----:B------:R-:W2:Y:S01]  /*0920*/  LDC.64 R2, c[0x0][0x380] ;  /* 0x0000e000ff027b82 */ /* 0x000ea20000000a00 */
[----:B-1----:R-:W-:-:S05]  /*0930*/  IMAD.WIDE.U32 R8, R0, 0x4, R4 ;  /* 0x0000000400087825 */ /* 0x002fca00078e0004 */
[----:B------:R-:W3:Y:S01]  /*0940*/  LDG.E R19, desc[UR8][R8.64] ;  /* 0x0000000808137981 */ /* 0x000ee2000c1e1900 */
[----:B0-----:R-:W-:Y:S02]  /*0950*/  IADD3 R11, PT, PT, -R7, UR7, RZ ;  /* 0x00000007070b7c10 */ /* 0x001fe4000fffe1ff */
[----:B------:R-:W-:-:S03]  /*0960*/  IADD3 R7, PT, PT, R0, -0x1, RZ ;  /* 0xffffffff00077810 */ /* 0x000fc60007ffe0ff */
[----:B--2---:R-:W-:-:S04]  /*0970*/  IMAD.WIDE.U32 R10, R11, 0x4, R2 ;  /* 0x000000040b0a7825 */ /* 0x004fc800078e0002 */
[----:B------:R-:W-:Y:S01]  /*0980*/  IMAD.WIDE.U32 R12, R7, 0x4, R4 ;  /* 0x00000004070c7825 */ /* 0x000fe200078e0004 */
[----:B---3--:R1:W-:Y:S05]  /*0990*/  STG.E desc[UR8][R10.64], R19 ;  /* 0x000000130a007986 */ /* 0x0083ea000c101908 */
[----:B------:R-:W2:Y:S01]  /*09a0*/  LDG.E R13, desc[UR8][R12.64] ;  /* 0x000000080c0d7981 */ /* 0x000ea2000c1e1900 */
[C---:B------:R-:W-:Y:S02]  /*09b0*/  IADD3 R15, PT, PT, -R0.reuse, UR7, RZ ;  /* 0x00000007000f7c10 */ /* 0x040fe4000fffe1ff */
[----:B------:R-:W-:-:S03]  /*09c0*/  IADD3 R21, PT, PT, R0, -0x2, RZ ;  /* 0xfffffffe00157810 */ /* 0x000fc60007ffe0ff */
[----:B------:R-:W-:-:S04]  /*09d0*/  IMAD.WIDE.U32 R14, R15, 0x4, R2 ;  /* 0x000000040f0e7825 */ /* 0x000fc800078e0002 */
[----:B------:R-:W-:Y:S01]  /*09e0*/  IMAD.WIDE.U32 R8, R21, 0x4, R4 ;  /* 0x0000000415087825 */ /* 0x000fe200078e0004 */
[----:B--2---:R1:W-:Y:S05]  /*09f0*/  STG.E desc[UR8][R14.64], R13 ;  /* 0x0000000d0e007986 */ /* 0x0043ea000c101908 */
[----:B------:R-:W2:Y:S01]  /*0a00*/  LDG.E R9, desc[UR8][R8.64] ;  /* 0x0000000808097981 */ /* 0x000ea2000c1e1900 */
[----:B------:R-:W-:Y:S02]  /*0a10*/  IADD3 R17, PT, PT, -R7, UR7, RZ ;  /* 0x0000000707117c10 */ /* 0x000fe4000fffe1ff */
[----:B------:R-:W-:-:S03]  /*0a20*/  IADD3 R7, PT, PT, R0, -0x3, RZ ;  /* 0xfffffffd00077810 */ /* 0x000fc60007ffe0ff */
        /* <DEDUP_REMOVED lines=8> */
.L_x_3:
[----:B------:R-:W-:Y:S05]  /*0ab0*/  @!P0 EXIT ;  /* 0x000000000000894d */ /* 0x000fea0003800000 */
[----:B-123--:R-:W1:Y:S01]  /*0ac0*/  LDC.64 R8, c[0x0][0x380] ;  /* 0x0000e000ff087b82 */ /* 0x00ee620000000a00 */
[----:B------:R-:W-:-:S07]  /*0ad0*/  UIADD3 UR4, UPT, UPT, -UR4, URZ, URZ ;  /* 0x000000ff04047290 */ /* 0x000fce000fffe1ff */
[----:B------:R-:W2:Y:S05]  /*0ae0*/  LDC.64 R2, c[0x0][0x388] ;  /* 0x0000e200ff027b82 */ /* 0x000eaa0000000a00 */
.L_x_4:
[----:B--23--:R-:W-:-:S06]  /*0af0*/  IMAD.WIDE.U32 R4, R0, 0x4, R2 ;  /* 0x0000000400047825 */ /* 0x00cfcc00078e0002 */
[----:B------:R-:W2:Y:S01]  /*0b00*/  LDG.E R5, desc[UR8][R4.64] ;  /* 0x0000000804057981 */ /* 0x000ea2000c1e1900 */
[----:B0-----:R-:W-:Y:S01]  /*0b10*/  IADD3 R11, PT, PT, -R7, UR7, RZ ;  /* 0x00000007070b7c10 */ /* 0x001fe2000fffe1ff */
[----:B------:R-:W-:Y:S01]  /*0b20*/  UIADD3 UR4, UPT, UPT, UR4, 0x1, URZ ;  /* 0x0000000104047890 */ /* 0x000fe2000fffe0ff */
[----:B------:R-:W-:Y:S02]  /*0b30*/  MOV R7, R0 ;  /* 0x0000000000077202 */ /* 0x000fe40000000f00 */
[----:B------:R-:W-:Y:S01]  /*0b40*/  IADD3 R0, PT, PT, R0, -0x1, RZ ;  /* 0xffffffff00007810 */ /* 0x000fe20007ffe0ff */
[----:B-1----:R-:W-:Y:S01]  /*0b50*/  IMAD.WIDE.U32 R10, R11, 0x4, R8 ;  /* 0x000000040b0a7825 */ /* 0x002fe200078e0008 */
[----:B------:R-:W-:-:S04]  /*0b60*/  UISETP.NE.AND UP0, UPT, UR4, URZ, UPT ;  /* 0x000000ff0400728c */ /* 0x000fc8000bf05270 */
[----:B--2---:R3:W-:Y:S05]  /*0b70*/  STG.E desc[UR8][R10.64], R5 ;  /* 0x000000050a007986 */ /* 0x0047ea000c101908 */
[----:B------:R-:W-:Y:S05]  /*0b80*/  BRA.U UP0, `(.L_x_4) ;  /* 0xfffffffd00d87547 */ /* 0x000fea000b83ffff */
[----:B------:R-:W-:Y:S05]  /*0b90*/  EXIT ;  /* 0x000000000000794d */ /* 0x000fea0003800000 */
.L_x_5:
[----:B------:R-:W-:-:S00]  /*0ba0*/  BRA `(.L_x_5) ;  /* 0xfffffffc00fc7947 */ /* 0x000fc0000383ffff */
[----:B------:R-:W-:-:S00]  /*0bb0*/  NOP ;  /* 0x0000000000007918 */ /* 0x000fc00000000000 */
        /* <DEDUP_REMOVED lines=12> */
.L_x_7:


//--------------------- .text._Z9addKernelPiS_    --------------------------
	.section	.text._Z9addKernelPiS_,"ax",@progbits
	.align	128
        .global         _Z9addKernelPiS_
        .type           _Z9addKernelPiS_,@function
        .size           _Z9addKernelPiS_,(.L_x_8 - _Z9addKernelPiS_)
        .other          _Z9addKernelPiS_,@"STO_CUDA_ENTRY STV_DEFAULT"
_Z9addKernelPiS_:
.text._Z9addKernelPiS_:
[----:B------:R-:W-:Y:S01]  /*0000*/  LDC R1, c[0x0][0x37c] ;  /* 0x0000df00ff017b82 */ /* 0x000fe20000000800 */
[----:B------:R-:W0:Y:S07]  /*0010*/  S2R R7, SR_TID.X ;  /* 0x0000000000077919 */ /* 0x000e2e0000002100 */
[----:B------:R-:W0:Y:S01]  /*0020*/  LDC.64 R2, c[0x0][0x388] ;  /* 0x0000e200ff027b82 */ /* 0x000e220000000a00 */
[----:B------:R-:W1:Y:S07]  /*0030*/  LDCU.64 UR4, c[0x0][0x358] ;  /* 0x00006b00ff0477ac */ /* 0x000e6e0008000a00 */
[----:B------:R-:W2:Y:S01]  /*0040*/  LDC.64 R4, c[0x0][0x380] ;  /* 0x0000e000ff047b82 */ /* 0x000ea20000000a00 */
[----:B0-----:R-:W-:-:S04]  /*0050*/  IMAD.WIDE.U32 R2, R7, 0x4, R2 ;  /* 0x0000000407027825 */ /* 0x001fc800078e0002 */
[----:B--2---:R-:W-:Y:S02]  /*0060*/  IMAD.WIDE.U32 R4, R7, 0x4, R4 ;  /* 0x0000000407047825 */ /* 0x004fe400078e0004 */
[----:B-1----:R-:W2:Y:S04]  /*0070*/  LDG.E R2, desc[UR4][R2.64] ;  /* 0x0000000402027981 */ /* 0x002ea8000c1e1900 */
[----:B------:R-:W2:Y:S02]  /*0080*/  LDG.E R7, desc[UR4][R4.64] ;  /* 0x0000000404077981 */ /* 0x000ea4000c1e1900 */
[----:B--2---:R-:W-:-:S05]  /*0090*/  IADD3 R7, PT, PT, R2, R7, RZ ;  /* 0x0000000702077210 */ /* 0x004fca0007ffe0ff */
[----:B------:R-:W-:Y:S01]  /*00a0*/  STG.E desc[UR4][R4.64], R7 ;  /* 0x0000000704007986 */ /* 0x000fe2000c101904 */
[----:B------:R-:W-:Y:S05]  /*00b0*/  EXIT ;  /* 0x000000000000794d */ /* 0x000fea0003800000 */
.L_x_6:
        /* <DEDUP_REMOVED lines=12> */
.L_x_8:


//--------------------- .nv.shared.reserved.0     --------------------------
	.section	.nv.shared.reserved.0,"aw",@nobits
	.weak		__nv_reservedSMEM_offset_0_alias
	.size		__nv_reservedSMEM_offset_0_alias, 0, 64
	.other		__nv_reservedSMEM_offset_0_alias,@"STO_CUDA_RESERVED_SHARED STV_DEFAULT"
__nv_reservedSMEM_offset_0_alias:
	.zero		0
	.zero		64


//--------------------- .nv.constant0._Z13invertirArrayPiS_j --------------------------
	.section	.nv.constant0._Z13invertirArrayPiS_j,"a",@progbits
	.sectionflags	@""
	.align	4
.nv.constant0._Z13invertirArrayPiS_j:
	.zero		916


//--------------------- .nv.constant0._Z9addKernelPiS_ --------------------------
	.section	.nv.constant0._Z9addKernelPiS_,"a",@progbits
	.sectionflags	@""
	.align	4
.nv.constant0._Z9addKernelPiS_:
	.zero		912


//--------------------- SYMBOLS --------------------------

	.type		.nv.reservedSmem.offset0,@object
	.size		.nv.reservedSmem.offset0,0x4
